	.headerflags	@"EF_CUDA_TEXMODE_UNIFIED EF_CUDA_64BIT_ADDRESS EF_CUDA_ACCELERATORS EF_CUDA_SM90 EF_CUDA_VIRTUAL_SM(EF_CUDA_SM90)"
	.elftype	@"ET_EXEC"


//--------------------- .nv.info                  --------------------------
	.section	.nv.info,"",@"SHT_CUDA_INFO"
	.align	4


	//----- nvinfo : EIATTR_REGCOUNT
	.align		4
        /*0000*/ 	.byte	0x04, 0x2f
        /*0002*/ 	.short	(.L_3 - .L_2)
	.align		4
.L_2:
        /*0004*/ 	.word	index@(triton_poi_fused__native_batch_norm_legit_no_training_relu_7)
        /*0008*/ 	.word	0x00000020


	//----- nvinfo : EIATTR_MIN_STACK_SIZE
	.align		4
.L_3:
        /*000c*/ 	.byte	0x04, 0x12
        /*000e*/ 	.short	(.L_5 - .L_4)
	.align		4
.L_4:
        /*0010*/ 	.word	index@(triton_poi_fused__native_batch_norm_legit_no_training_relu_7)
        /*0014*/ 	.word	0x00000000


	//----- nvinfo : EIATTR_FRAME_SIZE
	.align		4
.L_5:
        /*0018*/ 	.byte	0x04, 0x11
        /*001a*/ 	.short	(.L_7 - .L_6)
	.align		4
.L_6:
        /*001c*/ 	.word	index@(triton_poi_fused__native_batch_norm_legit_no_training_relu_7)
        /*0020*/ 	.word	0x00000000


	//----- nvinfo : EIATTR_MIN_STACK_SIZE
	.align		4
.L_7:
        /*0024*/ 	.byte	0x04, 0x12
        /*0026*/ 	.short	(.L_9 - .L_8)
	.align		4
.L_8:
        /*0028*/ 	.word	index@(triton_poi_fused__native_batch_norm_legit_no_training_relu_7)
        /*002c*/ 	.word	0x00000000
.L_9:


//--------------------- .nv.info.triton_poi_fused__native_batch_norm_legit_no_training_relu_7 --------------------------
	.section	.nv.info.triton_poi_fused__native_batch_norm_legit_no_training_relu_7,"",@"SHT_CUDA_INFO"
	.sectionflags	@""
	.align	4


	//----- nvinfo : EIATTR_CUDA_API_VERSION
	.align		4
        /*0000*/ 	.byte	0x04, 0x37
        /*0002*/ 	.short	(.L_11 - .L_10)
.L_10:
        /*0004*/ 	.word	0x0000007c


	//----- nvinfo : EIATTR_KPARAM_INFO
	.align		4
.L_11:
        /*0008*/ 	.byte	0x04, 0x17
        /*000a*/ 	.short	(.L_13 - .L_12)
.L_12:
        /*000c*/ 	.word	0x00000000
        /*0010*/ 	.short	0x0006
        /*0012*/ 	.short	0x0030
        /*0014*/ 	.byte	0x00, 0xf0, 0x11, 0x00


	//----- nvinfo : EIATTR_KPARAM_INFO
	.align		4
.L_13:
        /*0018*/ 	.byte	0x04, 0x17
        /*001a*/ 	.short	(.L_15 - .L_14)
.L_14:
        /*001c*/ 	.word	0x00000000
        /*0020*/ 	.short	0x0005
        /*0022*/ 	.short	0x0028
        /*0024*/ 	.byte	0x00, 0xf4, 0x21, 0x00


	//----- nvinfo : EIATTR_KPARAM_INFO
	.align		4
.L_15:
        /*0028*/ 	.byte	0x04, 0x17
        /*002a*/ 	.short	(.L_17 - .L_16)
.L_16:
        /*002c*/ 	.word	0x00000000
        /*0030*/ 	.short	0x0004
        /*0032*/ 	.short	0x0020
        /*0034*/ 	.byte	0x00, 0xf4, 0x21, 0x00


	//----- nvinfo : EIATTR_KPARAM_INFO
	.align		4
.L_17:
        /*0038*/ 	.byte	0x04, 0x17
        /*003a*/ 	.short	(.L_19 - .L_18)
.L_18:
        /*003c*/ 	.word	0x00000000
        /*0040*/ 	.short	0x0003
        /*0042*/ 	.short	0x0018
        /*0044*/ 	.byte	0x00, 0xf4, 0x21, 0x00


	//----- nvinfo : EIATTR_KPARAM_INFO
	.align		4
.L_19:
        /*0048*/ 	.byte	0x04, 0x17
        /*004a*/ 	.short	(.L_21 - .L_20)
.L_20:
        /*004c*/ 	.word	0x00000000
        /*0050*/ 	.short	0x0002
        /*0052*/ 	.short	0x0010
        /*0054*/ 	.byte	0x00, 0xf4, 0x21, 0x00


	//----- nvinfo : EIATTR_KPARAM_INFO
	.align		4
.L_21:
        /*0058*/ 	.byte	0x04, 0x17
        /*005a*/ 	.short	(.L_23 - .L_22)
.L_22:
        /*005c*/ 	.word	0x00000000
        /*0060*/ 	.short	0x0001
        /*0062*/ 	.short	0x0008
        /*0064*/ 	.byte	0x00, 0xf4, 0x21, 0x00


	//----- nvinfo : EIATTR_KPARAM_INFO
	.align		4
.L_23:
        /*0068*/ 	.byte	0x04, 0x17
        /*006a*/ 	.short	(.L_25 - .L_24)
.L_24:
        /*006c*/ 	.word	0x00000000
        /*0070*/ 	.short	0x0000
        /*0072*/ 	.short	0x0000
        /*0074*/ 	.byte	0x00, 0xf4, 0x21, 0x00


	//----- nvinfo : EIATTR_SPARSE_MMA_MASK
	.align		4
.L_25:
        /*0078*/ 	.byte	0x03, 0x50
        /*007a*/ 	.short	0x0000


	//----- nvinfo : EIATTR_MAXREG_COUNT
	.align		4
        /*007c*/ 	.byte	0x03, 0x1b
        /*007e*/ 	.short	0x00ff


	//----- nvinfo : EIATTR_EXIT_INSTR_OFFSETS
	.align		4
        /*0080*/ 	.byte	0x04, 0x1c
        /*0082*/ 	.short	(.L_27 - .L_26)


	//   ....[0]....
.L_26:
        /*0084*/ 	.word	0x000006c0


	//----- nvinfo : EIATTR_REQNTID
	.align		4
.L_27:
        /*0088*/ 	.byte	0x04, 0x10
        /*008a*/ 	.short	(.L_29 - .L_28)
.L_28:
        /*008c*/ 	.word	0x00000080
        /*0090*/ 	.word	0x00000001
        /*0094*/ 	.word	0x00000001


	//----- nvinfo : EIATTR_CBANK_PARAM_SIZE
	.align		4
.L_29:
        /*0098*/ 	.byte	0x03, 0x19
        /*009a*/ 	.short	0x0034


	//----- nvinfo : EIATTR_PARAM_CBANK
	.align		4
        /*009c*/ 	.byte	0x04, 0x0a
        /*009e*/ 	.short	(.L_31 - .L_30)
	.align		4
.L_30:
        /*00a0*/ 	.word	index@(.nv.constant0.triton_poi_fused__native_batch_norm_legit_no_training_relu_7)
        /*00a4*/ 	.short	0x0210
        /*00a6*/ 	.short	0x0034


	//----- nvinfo : EIATTR_SW_WAR
	.align		4
.L_31:
        /*00a8*/ 	.byte	0x04, 0x36
        /*00aa*/ 	.short	(.L_33 - .L_32)
.L_32:
        /*00ac*/ 	.word	0x00000008
.L_33:


//--------------------- .nv.callgraph             --------------------------
	.section	.nv.callgraph,"",@"SHT_CUDA_CALLGRAPH"
	.align	4
	.sectionentsize	8
	.align		4
        /*0000*/ 	.word	0x00000000
	.align		4
        /*0004*/ 	.word	0xffffffff
	.align		4
        /*0008*/ 	.word	0x00000000
	.align		4
        /*000c*/ 	.word	0xfffffffe
	.align		4
        /*0010*/ 	.word	0x00000000
	.align		4
        /*0014*/ 	.word	0xfffffffd
	.align		4
        /*0018*/ 	.word	0x00000000
	.align		4
        /*001c*/ 	.word	0xfffffffc


//--------------------- .nv.constant4             --------------------------
	.section	.nv.constant4,"a",@progbits
	.align	8
	.align		8
.nv.constant4:
        /*0000*/ 	.dword	_$_str
	.align		8
        /*0008*/ 	.dword	_$_str_$_2


//--------------------- .text.triton_poi_fused__native_batch_norm_legit_no_training_relu_7 --------------------------
	.section	.text.triton_poi_fused__native_batch_norm_legit_no_training_relu_7,"ax",@progbits
	.align	128
        .global         triton_poi_fused__native_batch_norm_legit_no_training_relu_7
        .type           triton_poi_fused__native_batch_norm_legit_no_training_relu_7,@function
        .size           triton_poi_fused__native_batch_norm_legit_no_training_relu_7,(.L_x_1 - triton_poi_fused__native_batch_norm_legit_no_training_relu_7)
        .other          triton_poi_fused__native_batch_norm_legit_no_training_relu_7,@"STO_CUDA_ENTRY STV_DEFAULT"
triton_poi_fused__native_batch_norm_legit_no_training_relu_7:
.text.triton_poi_fused__native_batch_norm_legit_no_training_relu_7:
[----:B------:R-:W-:Y:S01]  /*0000*/  LDC R1, c[0x0][0x28] ;  /* 0x00000a00ff017b82 */ /* 0x000fe20000000800 */
[----:B------:R-:W1:Y:S01]  /*0010*/  S2R R0, SR_TID.X ;  /* 0x0000000000007919 */ /* 0x000e620000002100 */
[----:B------:R-:W-:-:S06]  /*0020*/  ULDC.64 UR4, c[0x0][0x208] ;  /* 0x0000820000047ab9 */ /* 0x000fcc0000000a00 */
[----:B------:R-:W2:Y:S01]  /*0030*/  LDC.64 R16, c[0x0][0x218] ;  /* 0x00008600ff107b82 */ /* 0x000ea20000000a00 */
[----:B------:R-:W3:Y:S07]  /*0040*/  S2R R3, SR_CTAID.X ;  /* 0x0000000000037919 */ /* 0x000eee0000002500 */
[----:B------:R-:W4:Y:S08]  /*0050*/  LDC.64 R14, c[0x0][0x210] ;  /* 0x00008400ff0e7b82 */ /* 0x000f300000000a00 */
[----:B------:R-:W5:Y:S01]  /*0060*/  LDC.64 R12, c[0x0][0x230] ;  /* 0x00008c00ff0c7b82 */ /* 0x000f620000000a00 */
[----:B-1----:R-:W-:-:S02]  /*0070*/  SHF.L.U32 R0, R0, 0x2, RZ ;  /* 0x0000000200007819 */ /* 0x002fc400000006ff */
[----:B---3--:R-:W-:Y:S02]  /*0080*/  SHF.R.S32.HI R5, RZ, 0x15, R3 ;  /* 0x00000015ff057819 */ /* 0x008fe40000011403 */
[----:B------:R-:W-:Y:S02]  /*0090*/  LOP3.LUT R0, R0, 0x1fc, RZ, 0xc0, !PT ;  /* 0x000001fc00007812 */ /* 0x000fe400078ec0ff */
[----:B------:R-:W-:Y:S02]  /*00a0*/  SGXT R5, R5, 0x1 ;  /* 0x000000010505781a */ /* 0x000fe40000000200 */
[----:B------:R-:W-:Y:S02]  /*00b0*/  LEA R18, R3, R0, 0xa ;  /* 0x0000000003127211 */ /* 0x000fe400078e50ff */
[----:B------:R-:W1:Y:S02]  /*00c0*/  LDC.64 R2, c[0x0][0x220] ;  /* 0x00008800ff027b82 */ /* 0x000e640000000a00 */
[----:B------:R-:W-:-:S04]  /*00d0*/  LEA.HI R5, R5, R18, RZ, 0x9 ;  /* 0x0000001205057211 */ /* 0x000fc800078f48ff */
[----:B------:R-:W-:Y:S02]  /*00e0*/  SHF.R.S32.HI R23, RZ, 0x9, R5 ;  /* 0x00000009ff177819 */ /* 0x000fe40000011405 */
[----:B------:R-:W-:Y:S02]  /*00f0*/  IADD3 R5, R5, 0x200, RZ ;  /* 0x0000020005057810 */ /* 0x000fe40007ffe0ff */
[----:B------:R-:W-:Y:S02]  /*0100*/  LEA.HI R0, R23, R23, RZ, 0x9 ;  /* 0x0000001717007211 */ /* 0x000fe400078f48ff */
[----:B------:R-:W-:Y:S02]  /*0110*/  SHF.R.S32.HI R5, RZ, 0x9, R5 ;  /* 0x00000009ff057819 */ /* 0x000fe40000011405 */
[----:B------:R-:W-:Y:S02]  /*0120*/  LOP3.LUT R0, R0, 0xfffffe00, RZ, 0xc0, !PT ;  /* 0xfffffe0000007812 */ /* 0x000fe400078ec0ff */
[----:B------:R-:W-:-:S02]  /*0130*/  LEA.HI R4, R5, R5, RZ, 0x9 ;  /* 0x0000000505047211 */ /* 0x000fc400078f48ff */
[----:B------:R-:W-:Y:S02]  /*0140*/  IADD3 R23, R23, -R0, RZ ;  /* 0x8000000017177210 */ /* 0x000fe40007ffe0ff */
[----:B------:R-:W-:-:S04]  /*0150*/  LOP3.LUT R4, R4, 0xfffffe00, RZ, 0xc0, !PT ;  /* 0xfffffe0004047812 */ /* 0x000fc800078ec0ff */
[----:B------:R-:W-:Y:S01]  /*0160*/  IADD3 R19, R5, -R4, RZ ;  /* 0x8000000405137210 */ /* 0x000fe20007ffe0ff */
[----:B-1----:R-:W-:-:S04]  /*0170*/  IMAD.WIDE R8, R23, 0x4, R2 ;  /* 0x0000000417087825 */ /* 0x002fc800078e0202 */
[----:B------:R-:W-:Y:S01]  /*0180*/  IMAD.WIDE R10, R19, 0x4, R2 ;  /* 0x00000004130a7825 */ /* 0x000fe200078e0202 */
[----:B------:R-:W3:Y:S01]  /*0190*/  LDG.E.EL R20, desc[UR4][R8.64] ;  /* 0x0000000408147981 */ /* 0x000ee2000c2e1900 */
[----:B------:R-:W1:Y:S03]  /*01a0*/  LDC.64 R2, c[0x0][0x228] ;  /* 0x00008a00ff027b82 */ /* 0x000e660000000a00 */
[----:B------:R-:W3:Y:S01]  /*01b0*/  LDG.E.EL R21, desc[UR4][R10.64] ;  /* 0x000000040a157981 */ /* 0x000ee2000c2e1900 */
[----:B--2---:R-:W-:-:S04]  /*01c0*/  IMAD.WIDE R26, R23, 0x4, R16 ;  /* 0x00000004171a7825 */ /* 0x004fc800078e0210 */
[----:B----4-:R-:W-:Y:S01]  /*01d0*/  IMAD.WIDE R14, R18, 0x4, R14 ;  /* 0x00000004120e7825 */ /* 0x010fe200078e020e */
[----:B------:R-:W2:Y:S04]  /*01e0*/  LDG.E.EL R0, desc[UR4][R26.64] ;  /* 0x000000041a007981 */ /* 0x000ea8000c2e1900 */
[----:B------:R-:W2:Y:S01]  /*01f0*/  LDG.E.128 R4, desc[UR4][R14.64] ;  /* 0x000000040e047981 */ /* 0x000ea2000c1e1d00 */
[----:B------:R-:W-:-:S03]  /*0200*/  IMAD.WIDE R16, R19, 0x4, R16 ;  /* 0x0000000413107825 */ /* 0x000fc600078e0210 */
[----:B------:R-:W4:Y:S04]  /*0210*/  LDG.E.128 R8, desc[UR4][R14.64+0x800] ;  /* 0x000800040e087981 */ /* 0x000f28000c1e1d00 */
[----:B------:R-:W4:Y:S01]  /*0220*/  LDG.E.EL R16, desc[UR4][R16.64] ;  /* 0x0000000410107981 */ /* 0x000f22000c2e1900 */
[----:B01----:R-:W-:-:S04]  /*0230*/  IMAD.WIDE R24, R23, 0x4, R2 ;  /* 0x0000000417187825 */ /* 0x003fc800078e0202 */
[----:B-----5:R-:W-:Y:S02]  /*0240*/  IMAD.WIDE R22, R23, 0x4, R12 ;  /* 0x0000000417167825 */ /* 0x020fe400078e020c */
[----:B------:R-:W5:Y:S04]  /*0250*/  LDG.E.EL R24, desc[UR4][R24.64] ;  /* 0x0000000418187981 */ /* 0x000f68000c2e1900 */
[----:B------:R-:W5:Y:S01]  /*0260*/  LDG.E.EL R23, desc[UR4][R22.64] ;  /* 0x0000000416177981 */ /* 0x000f62000c2e1900 */
[----:B------:R-:W-:-:S04]  /*0270*/  IMAD.WIDE R2, R19, 0x4, R2 ;  /* 0x0000000413027825 */ /* 0x000fc800078e0202 */
[----:B------:R-:W-:Y:S02]  /*0280*/  IMAD.WIDE R28, R19, 0x4, R12 ;  /* 0x00000004131c7825 */ /* 0x000fe400078e020c */
[----:B------:R0:W4:Y:S04]  /*0290*/  LDG.E.EL R12, desc[UR4][R2.64] ;  /* 0x00000004020c7981 */ /* 0x000128000c2e1900 */
[----:B------:R-:W4:Y:S01]  /*02a0*/  LDG.E.EL R13, desc[UR4][R28.64] ;  /* 0x000000041c0d7981 */ /* 0x000f22000c2e1900 */
[----:B0-----:R-:W-:Y:S01]  /*02b0*/  HFMA2.MMA R3, -RZ, RZ, 1.625, 0 ;  /* 0x3e800000ff037435 */ /* 0x001fe200000001ff */
[----:B---3--:R-:W-:-:S04]  /*02c0*/  FADD R20, R20, 9.9999997473787516356e-06 ;  /* 0x3727c5ac14147421 */ /* 0x008fc80000000000 */
[----:B------:R-:W0:Y:S01]  /*02d0*/  MUFU.SQRT R19, R20 ;  /* 0x0000001400137308 */ /* 0x000e220000002000 */
[----:B------:R-:W-:-:S07]  /*02e0*/  FADD R21, R21, 9.9999997473787516356e-06 ;  /* 0x3727c5ac15157421 */ /* 0x000fce0000000000 */
[----:B------:R-:W1:Y:S01]  /*02f0*/  MUFU.SQRT R25, R21 ;  /* 0x0000001500197308 */ /* 0x000e620000002000 */
[C---:B0-----:R-:W-:Y:S02]  /*0300*/  FSETP.GT.AND P0, PT, R19.reuse, 8.50705917302346158658e+37, PT ;  /* 0x7e8000001300780b */ /* 0x041fe40003f04000 */
[----:B------:R-:W-:Y:S02]  /*0310*/  FSETP.GEU.AND P2, PT, R19, 1.175494350822287508e-38, PT ;  /* 0x008000001300780b */ /* 0x000fe40003f4e000 */
[C---:B-1----:R-:W-:Y:S02]  /*0320*/  FSETP.GT.AND P1, PT, R25.reuse, 8.50705917302346158658e+37, PT ;  /* 0x7e8000001900780b */ /* 0x042fe40003f24000 */
[----:B------:R-:W-:-:S07]  /*0330*/  FSETP.GEU.AND P3, PT, R25, 1.175494350822287508e-38, PT ;  /* 0x008000001900780b */ /* 0x000fce0003f6e000 */
[----:B------:R-:W-:-:S04]  /*0340*/  @P0 FMUL R19, R19, 0.25 ;  /* 0x3e80000013130820 */ /* 0x000fc80000400000 */
[----:B------:R-:W-:Y:S01]  /*0350*/  @!P2 FMUL R19, R19, 16777216 ;  /* 0x4b8000001313a820 */ /* 0x000fe20000400000 */
[----:B------:R-:W-:-:S05]  /*0360*/  @P1 FMUL R25, R25, 0.25 ;  /* 0x3e80000019191820 */ /* 0x000fca0000400000 */
[----:B------:R-:W0:Y:S01]  /*0370*/  MUFU.RCP R19, R19 ;  /* 0x0000001300137308 */ /* 0x000e220000001000 */
[----:B------:R-:W-:Y:S01]  /*0380*/  @!P3 FMUL R25, R25, 16777216 ;  /* 0x4b8000001919b820 */ /* 0x000fe20000400000 */
[----:B------:R-:W-:-:S06]  /*0390*/  FSEL R2, R3, 1, P0 ;  /* 0x3f80000003027808 */ /* 0x000fcc0000000000 */
[----:B------:R-:W1:Y:S01]  /*03a0*/  MUFU.RCP R14, R25 ;  /* 0x00000019000e7308 */ /* 0x000e620000001000 */
[----:B------:R-:W-:Y:S01]  /*03b0*/  FSEL R3, R3, 1, P1 ;  /* 0x3f80000003037808 */ /* 0x000fe20000800000 */
[----:B------:R-:W-:Y:S01]  /*03c0*/  @!P2 FMUL R2, R2, 16777216 ;  /* 0x4b8000000202a820 */ /* 0x000fe20000400000 */
[----:B--2---:R-:W-:-:S03]  /*03d0*/  FADD R4, R4, -R0 ;  /* 0x8000000004047221 */ /* 0x004fc60000000000 */
[----:B------:R-:W-:Y:S01]  /*03e0*/  @!P3 FMUL R3, R3, 16777216 ;  /* 0x4b8000000303b820 */ /* 0x000fe20000400000 */
[----:B0-----:R-:W-:Y:S01]  /*03f0*/  FMUL R15, R19, R2 ;  /* 0x00000002130f7220 */ /* 0x001fe20000400000 */
[--C-:B------:R-:W-:Y:S01]  /*0400*/  FADD R20, R5, -R0.reuse ;  /* 0x8000000005147221 */ /* 0x100fe20000000000 */
[--C-:B------:R-:W-:Y:S01]  /*0410*/  FADD R6, R6, -R0.reuse ;  /* 0x8000000006067221 */ /* 0x100fe20000000000 */
[----:B------:R-:W-:Y:S01]  /*0420*/  FADD R0, R7, -R0 ;  /* 0x8000000007007221 */ /* 0x000fe20000000000 */
[C---:B------:R-:W-:Y:S01]  /*0430*/  FMUL R5, R15.reuse, R4 ;  /* 0x000000040f057220 */ /* 0x040fe20000400000 */
[C---:B------:R-:W-:Y:S01]  /*0440*/  FMUL R4, R15.reuse, R20 ;  /* 0x000000140f047220 */ /* 0x040fe20000400000 */
[----:B-1----:R-:W-:Y:S02]  /*0450*/  FMUL R14, R14, R3 ;  /* 0x000000030e0e7220 */ /* 0x002fe40000400000 */
[----:B------:R-:W0:Y:S01]  /*0460*/  LDC.64 R2, c[0x0][0x238] ;  /* 0x00008e00ff027b82 */ /* 0x000e220000000a00 */
[C---:B------:R-:W-:Y:S01]  /*0470*/  FMUL R20, R15.reuse, R6 ;  /* 0x000000060f147220 */ /* 0x040fe20000400000 */
[----:B------:R-:W-:Y:S01]  /*0480*/  FMUL R6, R15, R0 ;  /* 0x000000000f067220 */ /* 0x000fe20000400000 */
[--C-:B----4-:R-:W-:Y:S01]  /*0490*/  FADD R7, R8, -R16.reuse ;  /* 0x8000001008077221 */ /* 0x110fe20000000000 */
[--C-:B------:R-:W-:Y:S01]  /*04a0*/  FADD R9, R9, -R16.reuse ;  /* 0x8000001009097221 */ /* 0x100fe20000000000 */
[--C-:B------:R-:W-:Y:S01]  /*04b0*/  FADD R15, R10, -R16.reuse ;  /* 0x800000100a0f7221 */ /* 0x100fe20000000000 */
[C-C-:B-----5:R-:W-:Y:S01]  /*04c0*/  FFMA R0, R24.reuse, R5, R23.reuse ;  /* 0x0000000518007223 */ /* 0x160fe20000000017 */
[----:B------:R-:W-:Y:S01]  /*04d0*/  FADD R11, R11, -R16 ;  /* 0x800000100b0b7221 */ /* 0x000fe20000000000 */
[C-C-:B------:R-:W-:Y:S01]  /*04e0*/  FFMA R4, R24.reuse, R4, R23.reuse ;  /* 0x0000000418047223 */ /* 0x140fe20000000017 */
[C-C-:B------:R-:W-:Y:S01]  /*04f0*/  FFMA R5, R24.reuse, R20, R23.reuse ;  /* 0x0000001418057223 */ /* 0x140fe20000000017 */
[----:B------:R-:W-:Y:S01]  /*0500*/  FFMA R23, R24, R6, R23 ;  /* 0x0000000618177223 */ /* 0x000fe20000000017 */
[C---:B------:R-:W-:Y:S01]  /*0510*/  FMUL R7, R14.reuse, R7 ;  /* 0x000000070e077220 */ /* 0x040fe20000400000 */
[C---:B------:R-:W-:Y:S01]  /*0520*/  FMUL R8, R14.reuse, R9 ;  /* 0x000000090e087220 */ /* 0x040fe20000400000 */
[C---:B------:R-:W-:Y:S01]  /*0530*/  FMUL R6, R14.reuse, R15 ;  /* 0x0000000f0e067220 */ /* 0x040fe20000400000 */
[----:B------:R-:W-:Y:S01]  /*0540*/  FMUL R14, R14, R11 ;  /* 0x0000000b0e0e7220 */ /* 0x000fe20000400000 */
[C-C-:B------:R-:W-:Y:S01]  /*0550*/  FFMA R9, R12.reuse, R7, R13.reuse ;  /* 0x000000070c097223 */ /* 0x140fe2000000000d */
[C-C-:B------:R-:W-:Y:S01]  /*0560*/  FFMA R8, R12.reuse, R8, R13.reuse ;  /* 0x000000080c087223 */ /* 0x140fe2000000000d */
[C-C-:B------:R-:W-:Y:S01]  /*0570*/  FFMA R10, R12.reuse, R6, R13.reuse ;  /* 0x000000060c0a7223 */ /* 0x140fe2000000000d */
[----:B------:R-:W-:Y:S01]  /*0580*/  FFMA R14, R12, R14, R13 ;  /* 0x0000000e0c0e7223 */ /* 0x000fe2000000000d */
[----:B------:R-:W-:-:S02]  /*0590*/  FSETP.GEU.AND P6, PT, R23, RZ, PT ;  /* 0x000000ff1700720b */ /* 0x000fc40003fce000 */
[----:B------:R-:W-:Y:S02]  /*05a0*/  FSETP.GEU.AND P0, PT, R5, RZ, PT ;  /* 0x000000ff0500720b */ /* 0x000fe40003f0e000 */
[----:B------:R-:W-:Y:S02]  /*05b0*/  FSETP.GEU.AND P1, PT, R4, RZ, PT ;  /* 0x000000ff0400720b */ /* 0x000fe40003f2e000 */
[----:B------:R-:W-:Y:S02]  /*05c0*/  FSETP.GEU.AND P3, PT, R14, RZ, PT ;  /* 0x000000ff0e00720b */ /* 0x000fe40003f6e000 */
[----:B------:R-:W-:Y:S02]  /*05d0*/  SEL R7, R23, RZ, P6 ;  /* 0x000000ff17077207 */ /* 0x000fe40003000000 */
[----:B------:R-:W-:Y:S02]  /*05e0*/  FSETP.GEU.AND P2, PT, R0, RZ, PT ;  /* 0x000000ff0000720b */ /* 0x000fe40003f4e000 */
[----:B------:R-:W-:-:S02]  /*05f0*/  FSETP.GEU.AND P4, PT, R10, RZ, PT ;  /* 0x000000ff0a00720b */ /* 0x000fc40003f8e000 */
[----:B------:R-:W-:Y:S02]  /*0600*/  FSETP.GEU.AND P5, PT, R9, RZ, PT ;  /* 0x000000ff0900720b */ /* 0x000fe40003fae000 */
[----:B------:R-:W-:Y:S02]  /*0610*/  FSETP.GEU.AND P6, PT, R8, RZ, PT ;  /* 0x000000ff0800720b */ /* 0x000fe40003fce000 */
[----:B------:R-:W-:Y:S01]  /*0620*/  SEL R6, R5, RZ, P0 ;  /* 0x000000ff05067207 */ /* 0x000fe20000000000 */
[----:B0-----:R-:W-:Y:S01]  /*0630*/  IMAD.WIDE R2, R18, 0x4, R2 ;  /* 0x0000000412027825 */ /* 0x001fe200078e0202 */
[----:B------:R-:W-:Y:S02]  /*0640*/  SEL R5, R4, RZ, P1 ;  /* 0x000000ff04057207 */ /* 0x000fe40000800000 */
[----:B------:R-:W-:Y:S02]  /*0650*/  SEL R15, R14, RZ, P3 ;  /* 0x000000ff0e0f7207 */ /* 0x000fe40001800000 */
[----:B------:R-:W-:-:S02]  /*0660*/  SEL R4, R0, RZ, P2 ;  /* 0x000000ff00047207 */ /* 0x000fc40001000000 */
[----:B------:R-:W-:Y:S02]  /*0670*/  SEL R14, R10, RZ, P4 ;  /* 0x000000ff0a0e7207 */ /* 0x000fe40002000000 */
[----:B------:R-:W-:Y:S02]  /*0680*/  SEL R12, R9, RZ, P5 ;  /* 0x000000ff090c7207 */ /* 0x000fe40002800000 */
[----:B------:R-:W-:Y:S01]  /*0690*/  SEL R13, R8, RZ, P6 ;  /* 0x000000ff080d7207 */ /* 0x000fe20003000000 */
[----:B------:R-:W-:Y:S04]  /*06a0*/  STG.E.128 desc[UR4][R2.64], R4 ;  /* 0x0000000402007986 */ /* 0x000fe8000c101d04 */
[----:B------:R-:W-:Y:S01]  /*06b0*/  STG.E.128 desc[UR4][R2.64+0x800], R12 ;  /* 0x0008000c02007986 */ /* 0x000fe2000c101d04 */
[----:B------:R-:W-:Y:S05]  /*06c0*/  EXIT ;  /* 0x000000000000794d */ /* 0x000fea0003800000 */
.L_x_0:
[----:B------:R-:W-:-:S00]  /*06d0*/  BRA `(.L_x_0) ;  /* 0xfffffffc00fc7947 */ /* 0x000fc0000383ffff */
[----:B------:R-:W-:-:S00]  /*06e0*/  NOP ;  /* 0x0000000000007918 */ /* 0x000fc00000000000 */
        /* <DEDUP_REMOVED lines=9> */
.L_x_1:


//--------------------- .nv.global.init           --------------------------
	.section	.nv.global.init,"aw",@progbits
.nv.global.init:
	.type		_$_str,@object
	.size		_$_str,(_$_str_$_2 - _$_str)
_$_str:
        /*0000*/ 	.byte	0x5f, 0x5f, 0x43, 0x55, 0x44, 0x41, 0x5f, 0x46, 0x54, 0x5a, 0x00
	.type		_$_str_$_2,@object
	.size		_$_str_$_2,(.L_1 - _$_str_$_2)
_$_str_$_2:
        /*000b*/ 	.byte	0x5f, 0x5f, 0x43, 0x55, 0x44, 0x41, 0x5f, 0x50, 0x52, 0x45, 0x43, 0x5f, 0x53, 0x51, 0x52, 0x54
        /*001b*/ 	.byte	0x00
.L_1:


//--------------------- .nv.constant0.triton_poi_fused__native_batch_norm_legit_no_training_relu_7 --------------------------
	.section	.nv.constant0.triton_poi_fused__native_batch_norm_legit_no_training_relu_7,"a",@progbits
	.sectionflags	@""
	.align	4
.nv.constant0.triton_poi_fused__native_batch_norm_legit_no_training_relu_7:
	.zero		580
